	.headerflags	@"EF_CUDA_TEXMODE_UNIFIED EF_CUDA_64BIT_ADDRESS EF_CUDA_ACCELERATORS EF_CUDA_SM90 EF_CUDA_VIRTUAL_SM(EF_CUDA_SM90)"
	.elftype	@"ET_EXEC"


//--------------------- .nv.info                  --------------------------
	.section	.nv.info,"",@"SHT_CUDA_INFO"
	.align	4


	//----- nvinfo : EIATTR_REGCOUNT
	.align		4
        /*0000*/ 	.byte	0x04, 0x2f
        /*0002*/ 	.short	(.L_3 - .L_2)
	.align		4
.L_2:
        /*0004*/ 	.word	index@(triton_poi_fused__native_batch_norm_legit_no_training_convolution_relu_4)
        /*0008*/ 	.word	0x00000020


	//----- nvinfo : EIATTR_MIN_STACK_SIZE
	.align		4
.L_3:
        /*000c*/ 	.byte	0x04, 0x12
        /*000e*/ 	.short	(.L_5 - .L_4)
	.align		4
.L_4:
        /*0010*/ 	.word	index@(triton_poi_fused__native_batch_norm_legit_no_training_convolution_relu_4)
        /*0014*/ 	.word	0x00000000


	//----- nvinfo : EIATTR_FRAME_SIZE
	.align		4
.L_5:
        /*0018*/ 	.byte	0x04, 0x11
        /*001a*/ 	.short	(.L_7 - .L_6)
	.align		4
.L_6:
        /*001c*/ 	.word	index@(triton_poi_fused__native_batch_norm_legit_no_training_convolution_relu_4)
        /*0020*/ 	.word	0x00000000


	//----- nvinfo : EIATTR_MIN_STACK_SIZE
	.align		4
.L_7:
        /*0024*/ 	.byte	0x04, 0x12
        /*0026*/ 	.short	(.L_9 - .L_8)
	.align		4
.L_8:
        /*0028*/ 	.word	index@(triton_poi_fused__native_batch_norm_legit_no_training_convolution_relu_4)
        /*002c*/ 	.word	0x00000000
.L_9:


//--------------------- .nv.info.triton_poi_fused__native_batch_norm_legit_no_training_convolution_relu_4 --------------------------
	.section	.nv.info.triton_poi_fused__native_batch_norm_legit_no_training_convolution_relu_4,"",@"SHT_CUDA_INFO"
	.sectionflags	@""
	.align	4


	//----- nvinfo : EIATTR_CUDA_API_VERSION
	.align		4
        /*0000*/ 	.byte	0x04, 0x37
        /*0002*/ 	.short	(.L_11 - .L_10)
.L_10:
        /*0004*/ 	.word	0x0000007c


	//----- nvinfo : EIATTR_KPARAM_INFO
	.align		4
.L_11:
        /*0008*/ 	.byte	0x04, 0x17
        /*000a*/ 	.short	(.L_13 - .L_12)
.L_12:
        /*000c*/ 	.word	0x00000000
        /*0010*/ 	.short	0x0007
        /*0012*/ 	.short	0x0038
        /*0014*/ 	.byte	0x00, 0xf0, 0x11, 0x00


	//----- nvinfo : EIATTR_KPARAM_INFO
	.align		4
.L_13:
        /*0018*/ 	.byte	0x04, 0x17
        /*001a*/ 	.short	(.L_15 - .L_14)
.L_14:
        /*001c*/ 	.word	0x00000000
        /*0020*/ 	.short	0x0006
        /*0022*/ 	.short	0x0030
        /*0024*/ 	.byte	0x00, 0xf4, 0x21, 0x00


	//----- nvinfo : EIATTR_KPARAM_INFO
	.align		4
.L_15:
        /*0028*/ 	.byte	0x04, 0x17
        /*002a*/ 	.short	(.L_17 - .L_16)
.L_16:
        /*002c*/ 	.word	0x00000000
        /*0030*/ 	.short	0x0005
        /*0032*/ 	.short	0x0028
        /*0034*/ 	.byte	0x00, 0xf4, 0x21, 0x00


	//----- nvinfo : EIATTR_KPARAM_INFO
	.align		4
.L_17:
        /*0038*/ 	.byte	0x04, 0x17
        /*003a*/ 	.short	(.L_19 - .L_18)
.L_18:
        /*003c*/ 	.word	0x00000000
        /*0040*/ 	.short	0x0004
        /*0042*/ 	.short	0x0020
        /*0044*/ 	.byte	0x00, 0xf4, 0x21, 0x00


	//----- nvinfo : EIATTR_KPARAM_INFO
	.align		4
.L_19:
        /*0048*/ 	.byte	0x04, 0x17
        /*004a*/ 	.short	(.L_21 - .L_20)
.L_20:
        /*004c*/ 	.word	0x00000000
        /*0050*/ 	.short	0x0003
        /*0052*/ 	.short	0x0018
        /*0054*/ 	.byte	0x00, 0xf4, 0x21, 0x00


	//----- nvinfo : EIATTR_KPARAM_INFO
	.align		4
.L_21:
        /*0058*/ 	.byte	0x04, 0x17
        /*005a*/ 	.short	(.L_23 - .L_22)
.L_22:
        /*005c*/ 	.word	0x00000000
        /*0060*/ 	.short	0x0002
        /*0062*/ 	.short	0x0010
        /*0064*/ 	.byte	0x00, 0xf4, 0x21, 0x00


	//----- nvinfo : EIATTR_KPARAM_INFO
	.align		4
.L_23:
        /*0068*/ 	.byte	0x04, 0x17
        /*006a*/ 	.short	(.L_25 - .L_24)
.L_24:
        /*006c*/ 	.word	0x00000000
        /*0070*/ 	.short	0x0001
        /*0072*/ 	.short	0x0008
        /*0074*/ 	.byte	0x00, 0xf4, 0x21, 0x00


	//----- nvinfo : EIATTR_KPARAM_INFO
	.align		4
.L_25:
        /*0078*/ 	.byte	0x04, 0x17
        /*007a*/ 	.short	(.L_27 - .L_26)
.L_26:
        /*007c*/ 	.word	0x00000000
        /*0080*/ 	.short	0x0000
        /*0082*/ 	.short	0x0000
        /*0084*/ 	.byte	0x00, 0xf4, 0x21, 0x00


	//----- nvinfo : EIATTR_SPARSE_MMA_MASK
	.align		4
.L_27:
        /*0088*/ 	.byte	0x03, 0x50
        /*008a*/ 	.short	0x0000


	//----- nvinfo : EIATTR_MAXREG_COUNT
	.align		4
        /*008c*/ 	.byte	0x03, 0x1b
        /*008e*/ 	.short	0x00ff


	//----- nvinfo : EIATTR_EXIT_INSTR_OFFSETS
	.align		4
        /*0090*/ 	.byte	0x04, 0x1c
        /*0092*/ 	.short	(.L_29 - .L_28)


	//   ....[0]....
.L_28:
        /*0094*/ 	.word	0x000007b0


	//----- nvinfo : EIATTR_REQNTID
	.align		4
.L_29:
        /*0098*/ 	.byte	0x04, 0x10
        /*009a*/ 	.short	(.L_31 - .L_30)
.L_30:
        /*009c*/ 	.word	0x00000080
        /*00a0*/ 	.word	0x00000001
        /*00a4*/ 	.word	0x00000001


	//----- nvinfo : EIATTR_CBANK_PARAM_SIZE
	.align		4
.L_31:
        /*00a8*/ 	.byte	0x03, 0x19
        /*00aa*/ 	.short	0x003c


	//----- nvinfo : EIATTR_PARAM_CBANK
	.align		4
        /*00ac*/ 	.byte	0x04, 0x0a
        /*00ae*/ 	.short	(.L_33 - .L_32)
	.align		4
.L_32:
        /*00b0*/ 	.word	index@(.nv.constant0.triton_poi_fused__native_batch_norm_legit_no_training_convolution_relu_4)
        /*00b4*/ 	.short	0x0210
        /*00b6*/ 	.short	0x003c


	//----- nvinfo : EIATTR_SW_WAR
	.align		4
.L_33:
        /*00b8*/ 	.byte	0x04, 0x36
        /*00ba*/ 	.short	(.L_35 - .L_34)
.L_34:
        /*00bc*/ 	.word	0x00000008
.L_35:


//--------------------- .nv.callgraph             --------------------------
	.section	.nv.callgraph,"",@"SHT_CUDA_CALLGRAPH"
	.align	4
	.sectionentsize	8
	.align		4
        /*0000*/ 	.word	0x00000000
	.align		4
        /*0004*/ 	.word	0xffffffff
	.align		4
        /*0008*/ 	.word	0x00000000
	.align		4
        /*000c*/ 	.word	0xfffffffe
	.align		4
        /*0010*/ 	.word	0x00000000
	.align		4
        /*0014*/ 	.word	0xfffffffd
	.align		4
        /*0018*/ 	.word	0x00000000
	.align		4
        /*001c*/ 	.word	0xfffffffc


//--------------------- .nv.constant4             --------------------------
	.section	.nv.constant4,"a",@progbits
	.align	8
	.align		8
.nv.constant4:
        /*0000*/ 	.dword	_$_str
	.align		8
        /*0008*/ 	.dword	_$_str_$_2


//--------------------- .text.triton_poi_fused__native_batch_norm_legit_no_training_convolution_relu_4 --------------------------
	.section	.text.triton_poi_fused__native_batch_norm_legit_no_training_convolution_relu_4,"ax",@progbits
	.align	128
        .global         triton_poi_fused__native_batch_norm_legit_no_training_convolution_relu_4
        .type           triton_poi_fused__native_batch_norm_legit_no_training_convolution_relu_4,@function
        .size           triton_poi_fused__native_batch_norm_legit_no_training_convolution_relu_4,(.L_x_1 - triton_poi_fused__native_batch_norm_legit_no_training_convolution_relu_4)
        .other          triton_poi_fused__native_batch_norm_legit_no_training_convolution_relu_4,@"STO_CUDA_ENTRY STV_DEFAULT"
triton_poi_fused__native_batch_norm_legit_no_training_convolution_relu_4:
.text.triton_poi_fused__native_batch_norm_legit_no_training_convolution_relu_4:
[----:B------:R-:W-:Y:S01]  /*0000*/  LDC R1, c[0x0][0x28] ;  /* 0x00000a00ff017b82 */ /* 0x000fe20000000800 */
[----:B------:R-:W1:Y:S01]  /*0010*/  S2R R0, SR_TID.X ;  /* 0x0000000000007919 */ /* 0x000e620000002100 */
[----:B------:R-:W-:-:S06]  /*0020*/  ULDC.64 UR4, c[0x0][0x208] ;  /* 0x0000820000047ab9 */ /* 0x000fcc0000000a00 */
[----:B------:R-:W2:Y:S01]  /*0030*/  LDC.64 R28, c[0x0][0x218] ;  /* 0x00008600ff1c7b82 */ /* 0x000ea20000000a00 */
[----:B------:R-:W3:Y:S07]  /*0040*/  S2R R5, SR_CTAID.X ;  /* 0x0000000000057919 */ /* 0x000eee0000002500 */
[----:B------:R-:W4:Y:S08]  /*0050*/  LDC.64 R26, c[0x0][0x220] ;  /* 0x00008800ff1a7b82 */ /* 0x000f300000000a00 */
[----:B------:R-:W5:Y:S01]  /*0060*/  LDC.64 R22, c[0x0][0x230] ;  /* 0x00008c00ff167b82 */ /* 0x000f620000000a00 */
[----:B-1----:R-:W-:-:S02]  /*0070*/  SHF.L.U32 R0, R0, 0x2, RZ ;  /* 0x0000000200007819 */ /* 0x002fc400000006ff */
[----:B---3--:R-:W-:Y:S02]  /*0080*/  SHF.R.S32.HI R3, RZ, 0x15, R5 ;  /* 0x00000015ff037819 */ /* 0x008fe40000011405 */
[----:B------:R-:W-:Y:S02]  /*0090*/  LOP3.LUT R0, R0, 0x1fc, RZ, 0xc0, !PT ;  /* 0x000001fc00007812 */ /* 0x000fe400078ec0ff */
[----:B------:R-:W-:Y:S02]  /*00a0*/  SGXT R3, R3, 0x1 ;  /* 0x000000010303781a */ /* 0x000fe40000000200 */
[----:B------:R-:W-:Y:S02]  /*00b0*/  LEA R0, R5, R0, 0xa ;  /* 0x0000000005007211 */ /* 0x000fe400078e50ff */
[----:B------:R-:W1:Y:S02]  /*00c0*/  LDC.64 R4, c[0x0][0x228] ;  /* 0x00008a00ff047b82 */ /* 0x000e640000000a00 */
[----:B------:R-:W-:-:S04]  /*00d0*/  LEA.HI R3, R3, R0, RZ, 0xa ;  /* 0x0000000003037211 */ /* 0x000fc800078f50ff */
[----:B------:R-:W-:Y:S02]  /*00e0*/  SHF.R.S32.HI R9, RZ, 0xa, R3 ;  /* 0x0000000aff097819 */ /* 0x000fe40000011403 */
[----:B------:R-:W-:Y:S02]  /*00f0*/  IADD3 R3, R3, 0x200, RZ ;  /* 0x0000020003037810 */ /* 0x000fe40007ffe0ff */
[----:B------:R-:W-:Y:S02]  /*0100*/  LEA.HI R2, R9, R9, RZ, 0x5 ;  /* 0x0000000909027211 */ /* 0x000fe400078f28ff */
[----:B------:R-:W-:Y:S02]  /*0110*/  SHF.R.S32.HI R3, RZ, 0xa, R3 ;  /* 0x0000000aff037819 */ /* 0x000fe40000011403 */
[----:B------:R-:W-:Y:S02]  /*0120*/  LOP3.LUT R2, R2, 0xffffffe0, RZ, 0xc0, !PT ;  /* 0xffffffe002027812 */ /* 0x000fe400078ec0ff */
[----:B------:R-:W-:-:S02]  /*0130*/  LEA.HI R6, R3, R3, RZ, 0x5 ;  /* 0x0000000303067211 */ /* 0x000fc400078f28ff */
[----:B------:R-:W-:Y:S02]  /*0140*/  IADD3 R9, R9, -R2, RZ ;  /* 0x8000000209097210 */ /* 0x000fe40007ffe0ff */
[----:B------:R-:W-:-:S04]  /*0150*/  LOP3.LUT R6, R6, 0xffffffe0, RZ, 0xc0, !PT ;  /* 0xffffffe006067812 */ /* 0x000fc800078ec0ff */
[----:B------:R-:W-:Y:S01]  /*0160*/  IADD3 R3, R3, -R6, RZ ;  /* 0x8000000603037210 */ /* 0x000fe20007ffe0ff */
[--C-:B-1----:R-:W-:Y:S01]  /*0170*/  IMAD.WIDE R12, R9, 0x4, R4.reuse ;  /* 0x00000004090c7825 */ /* 0x102fe200078e0204 */
[----:B------:R-:W1:Y:S03]  /*0180*/  LDC.64 R6, c[0x0][0x210] ;  /* 0x00008400ff067b82 */ /* 0x000e660000000a00 */
[----:B------:R-:W-:Y:S01]  /*0190*/  IMAD.WIDE R24, R3, 0x4, R4 ;  /* 0x0000000403187825 */ /* 0x000fe200078e0204 */
[----:B------:R-:W3:Y:S04]  /*01a0*/  LDG.E.EL R21, desc[UR4][R12.64] ;  /* 0x000000040c157981 */ /* 0x000ee8000c2e1900 */
[----:B------:R-:W5:Y:S01]  /*01b0*/  LDC.64 R4, c[0x0][0x238] ;  /* 0x00008e00ff047b82 */ /* 0x000f620000000a00 */
[----:B------:R-:W3:Y:S01]  /*01c0*/  LDG.E.EL R24, desc[UR4][R24.64] ;  /* 0x0000000418187981 */ /* 0x000ee2000c2e1900 */
[----:B--2---:R-:W-:-:S05]  /*01d0*/  IMAD.WIDE R10, R9, 0x4, R28 ;  /* 0x00000004090a7825 */ /* 0x004fca00078e021c */
[----:B------:R4:W2:Y:S01]  /*01e0*/  LDG.E.EL R19, desc[UR4][R10.64] ;  /* 0x000000040a137981 */ /* 0x0008a2000c2e1900 */
[----:B-1----:R-:W-:-:S04]  /*01f0*/  IMAD.WIDE R6, R0, 0x4, R6 ;  /* 0x0000000400067825 */ /* 0x002fc800078e0206 */
[C---:B----4-:R-:W-:Y:S01]  /*0200*/  IMAD.WIDE R10, R9.reuse, 0x4, R26 ;  /* 0x00000004090a7825 */ /* 0x050fe200078e021a */
[----:B------:R-:W2:Y:S04]  /*0210*/  LDG.E.128 R12, desc[UR4][R6.64] ;  /* 0x00000004060c7981 */ /* 0x000ea8000c1e1d00 */
[----:B------:R-:W4:Y:S01]  /*0220*/  LDG.E.EL R18, desc[UR4][R10.64] ;  /* 0x000000040a127981 */ /* 0x000f22000c2e1900 */
[----:B-----5:R-:W-:-:S04]  /*0230*/  IMAD.WIDE R16, R9, 0x4, R22 ;  /* 0x0000000409107825 */ /* 0x020fc800078e0216 */
[----:B0-----:R-:W-:Y:S02]  /*0240*/  IMAD.WIDE R8, R9, 0x4, R4 ;  /* 0x0000000409087825 */ /* 0x001fe400078e0204 */
[----:B------:R-:W5:Y:S02]  /*0250*/  LDG.E.EL R17, desc[UR4][R16.64] ;  /* 0x0000000410117981 */ /* 0x000f64000c2e1900 */
[C---:B------:R-:W-:Y:S02]  /*0260*/  IMAD.WIDE R28, R3.reuse, 0x4, R28 ;  /* 0x00000004031c7825 */ /* 0x040fe400078e021c */
[----:B------:R-:W5:Y:S02]  /*0270*/  LDG.E.EL R20, desc[UR4][R8.64] ;  /* 0x0000000408147981 */ /* 0x000f64000c2e1900 */
[C---:B------:R-:W-:Y:S02]  /*0280*/  IMAD.WIDE R26, R3.reuse, 0x4, R26 ;  /* 0x00000004031a7825 */ /* 0x040fe400078e021a */
[----:B------:R0:W5:Y:S04]  /*0290*/  LDG.E.EL R16, desc[UR4][R28.64] ;  /* 0x000000041c107981 */ /* 0x000168000c2e1900 */
[----:B------:R-:W5:Y:S01]  /*02a0*/  LDG.E.128 R8, desc[UR4][R6.64+0x800] ;  /* 0x0008000406087981 */ /* 0x000f62000c1e1d00 */
[----:B------:R-:W-:-:S03]  /*02b0*/  IMAD.WIDE R4, R3, 0x4, R4 ;  /* 0x0000000403047825 */ /* 0x000fc600078e0204 */
[----:B------:R-:W5:Y:S01]  /*02c0*/  LDG.E.EL R2, desc[UR4][R26.64] ;  /* 0x000000041a027981 */ /* 0x000f62000c2e1900 */
[----:B------:R-:W-:-:S03]  /*02d0*/  IMAD.WIDE R22, R3, 0x4, R22 ;  /* 0x0000000403167825 */ /* 0x000fc600078e0216 */
[----:B------:R-:W5:Y:S04]  /*02e0*/  LDG.E.EL R4, desc[UR4][R4.64] ;  /* 0x0000000404047981 */ /* 0x000f68000c2e1900 */
[----:B------:R1:W5:Y:S01]  /*02f0*/  LDG.E.EL R3, desc[UR4][R22.64] ;  /* 0x0000000416037981 */ /* 0x000362000c2e1900 */
[----:B---3--:R-:W-:Y:S01]  /*0300*/  FADD R21, R21, 9.9999997473787516356e-06 ;  /* 0x3727c5ac15157421 */ /* 0x008fe20000000000 */
[----:B------:R-:W-:-:S03]  /*0310*/  FADD R24, R24, 9.9999997473787516356e-06 ;  /* 0x3727c5ac18187421 */ /* 0x000fc60000000000 */
[----:B------:R-:W3:Y:S08]  /*0320*/  MUFU.SQRT R25, R21 ;  /* 0x0000001500197308 */ /* 0x000ef00000002000 */
[----:B0-----:R-:W0:Y:S01]  /*0330*/  MUFU.SQRT R28, R24 ;  /* 0x00000018001c7308 */ /* 0x001e220000002000 */
[C---:B---3--:R-:W-:Y:S02]  /*0340*/  FSETP.GT.AND P0, PT, R25.reuse, 8.50705917302346158658e+37, PT ;  /* 0x7e8000001900780b */ /* 0x048fe40003f04000 */
[----:B------:R-:W-:-:S02]  /*0350*/  FSETP.GEU.AND P2, PT, R25, 1.175494350822287508e-38, PT ;  /* 0x008000001900780b */ /* 0x000fc40003f4e000 */
[C---:B0-----:R-:W-:Y:S02]  /*0360*/  FSETP.GT.AND P1, PT, R28.reuse, 8.50705917302346158658e+37, PT ;  /* 0x7e8000001c00780b */ /* 0x041fe40003f24000 */
[----:B------:R-:W-:-:S07]  /*0370*/  FSETP.GEU.AND P3, PT, R28, 1.175494350822287508e-38, PT ;  /* 0x008000001c00780b */ /* 0x000fce0003f6e000 */
[----:B------:R-:W-:Y:S01]  /*0380*/  @P0 FMUL R25, R25, 0.25 ;  /* 0x3e80000019190820 */ /* 0x000fe20000400000 */
[----:B------:R-:W-:-:S03]  /*0390*/  HFMA2.MMA R24, -RZ, RZ, 1.625, 0 ;  /* 0x3e800000ff187435 */ /* 0x000fc600000001ff */
[----:B------:R-:W-:Y:S01]  /*03a0*/  @!P2 FMUL R25, R25, 16777216 ;  /* 0x4b8000001919a820 */ /* 0x000fe20000400000 */
[----:B------:R-:W-:-:S04]  /*03b0*/  @P1 FMUL R28, R28, 0.25 ;  /* 0x3e8000001c1c1820 */ /* 0x000fc80000400000 */
[----:B------:R-:W-:Y:S01]  /*03c0*/  @!P3 FMUL R28, R28, 16777216 ;  /* 0x4b8000001c1cb820 */ /* 0x000fe20000400000 */
[----:B------:R-:W0:Y:S01]  /*03d0*/  MUFU.RCP R25, R25 ;  /* 0x0000001900197308 */ /* 0x000e220000001000 */
[----:B-1----:R-:W-:-:S07]  /*03e0*/  FSEL R22, R24, 1, P0 ;  /* 0x3f80000018167808 */ /* 0x002fce0000000000 */
[----:B------:R1:W3:Y:S01]  /*03f0*/  MUFU.RCP R5, R28 ;  /* 0x0000001c00057308 */ /* 0x0002e20000001000 */
[----:B------:R-:W-:Y:S01]  /*0400*/  FSEL R24, R24, 1, P1 ;  /* 0x3f80000018187808 */ /* 0x000fe20000800000 */
[----:B------:R-:W-:Y:S01]  /*0410*/  @!P2 FMUL R22, R22, 16777216 ;  /* 0x4b8000001616a820 */ /* 0x000fe20000400000 */
[--C-:B--2---:R-:W-:Y:S01]  /*0420*/  FADD R13, R13, R19.reuse ;  /* 0x000000130d0d7221 */ /* 0x104fe20000000000 */
[--C-:B------:R-:W-:Y:S01]  /*0430*/  FADD R12, R12, R19.reuse ;  /* 0x000000130c0c7221 */ /* 0x100fe20000000000 */
[--C-:B------:R-:W-:Y:S01]  /*0440*/  FADD R14, R14, R19.reuse ;  /* 0x000000130e0e7221 */ /* 0x100fe20000000000 */
[----:B------:R-:W-:Y:S01]  /*0450*/  @!P3 FMUL R24, R24, 16777216 ;  /* 0x4b8000001818b820 */ /* 0x000fe20000400000 */
[----:B------:R-:W-:Y:S01]  /*0460*/  FADD R15, R15, R19 ;  /* 0x000000130f0f7221 */ /* 0x000fe20000000000 */
[----:B0-----:R-:W-:Y:S01]  /*0470*/  FMUL R21, R25, R22 ;  /* 0x0000001619157220 */ /* 0x001fe20000400000 */
[C---:B----4-:R-:W-:Y:S01]  /*0480*/  FADD R22, -R18.reuse, R12 ;  /* 0x0000000c12167221 */ /* 0x050fe20000000100 */
[C---:B------:R-:W-:Y:S01]  /*0490*/  FADD R26, -R18.reuse, R14 ;  /* 0x0000000e121a7221 */ /* 0x040fe20000000100 */
[C---:B-1----:R-:W-:Y:S01]  /*04a0*/  FADD R28, -R18.reuse, R15 ;  /* 0x0000000f121c7221 */ /* 0x042fe20000000100 */
[----:B---3--:R-:W-:Y:S01]  /*04b0*/  FMUL R5, R5, R24 ;  /* 0x0000001805057220 */ /* 0x008fe20000400000 */
[----:B------:R-:W-:-:S02]  /*04c0*/  FADD R24, -R18, R13 ;  /* 0x0000000d12187221 */ /* 0x000fc40000000100 */
[----:B------:R-:W0:Y:S01]  /*04d0*/  LDC.64 R18, c[0x0][0x240] ;  /* 0x00009000ff127b82 */ /* 0x000e220000000a00 */
[C---:B------:R-:W-:Y:S01]  /*04e0*/  FMUL R27, R21.reuse, R22 ;  /* 0x00000016151b7220 */ /* 0x040fe20000400000 */
[C---:B------:R-:W-:Y:S01]  /*04f0*/  FMUL R24, R21.reuse, R24 ;  /* 0x0000001815187220 */ /* 0x040fe20000400000 */
[C---:B------:R-:W-:Y:S01]  /*0500*/  FMUL R23, R21.reuse, R26 ;  /* 0x0000001a15177220 */ /* 0x040fe20000400000 */
[----:B------:R-:W-:Y:S01]  /*0510*/  FMUL R25, R21, R28 ;  /* 0x0000001c15197220 */ /* 0x000fe20000400000 */
[--C-:B-----5:R-:W-:Y:S01]  /*0520*/  FADD R9, R9, R16.reuse ;  /* 0x0000001009097221 */ /* 0x120fe20000000000 */
[--C-:B------:R-:W-:Y:S01]  /*0530*/  FADD R8, R8, R16.reuse ;  /* 0x0000001008087221 */ /* 0x100fe20000000000 */
[--C-:B------:R-:W-:Y:S01]  /*0540*/  FADD R10, R10, R16.reuse ;  /* 0x000000100a0a7221 */ /* 0x100fe20000000000 */
[----:B------:R-:W-:Y:S01]  /*0550*/  FADD R11, R11, R16 ;  /* 0x000000100b0b7221 */ /* 0x000fe20000000000 */
[C-C-:B------:R-:W-:Y:S01]  /*0560*/  FFMA R22, R17.reuse, R24, R20.reuse ;  /* 0x0000001811167223 */ /* 0x140fe20000000014 */
[C-C-:B------:R-:W-:Y:S01]  /*0570*/  FFMA R21, R17.reuse, R27, R20.reuse ;  /* 0x0000001b11157223 */ /* 0x140fe20000000014 */
[C-C-:B------:R-:W-:Y:S01]  /*0580*/  FFMA R23, R17.reuse, R23, R20.reuse ;  /* 0x0000001711177223 */ /* 0x140fe20000000014 */
[----:B------:R-:W-:Y:S01]  /*0590*/  FFMA R17, R17, R25, R20 ;  /* 0x0000001911117223 */ /* 0x000fe20000000014 */
[C---:B------:R-:W-:Y:S01]  /*05a0*/  FADD R20, -R2.reuse, R9 ;  /* 0x0000000902147221 */ /* 0x040fe20000000100 */
[C---:B------:R-:W-:Y:S01]  /*05b0*/  FADD R16, -R2.reuse, R8 ;  /* 0x0000000802107221 */ /* 0x040fe20000000100 */
[C---:B------:R-:W-:Y:S01]  /*05c0*/  FADD R24, -R2.reuse, R10 ;  /* 0x0000000a02187221 */ /* 0x040fe20000000100 */
[----:B------:R-:W-:Y:S01]  /*05d0*/  FADD R2, -R2, R11 ;  /* 0x0000000b02027221 */ /* 0x000fe20000000100 */
[C---:B------:R-:W-:Y:S01]  /*05e0*/  FMUL R20, R5.reuse, R20 ;  /* 0x0000001405147220 */ /* 0x040fe20000400000 */
[C---:B------:R-:W-:Y:S01]  /*05f0*/  FMUL R29, R5.reuse, R16 ;  /* 0x00000010051d7220 */ /* 0x040fe20000400000 */
[C---:B------:R-:W-:Y:S01]  /*0600*/  FMUL R27, R5.reuse, R24 ;  /* 0x00000018051b7220 */ /* 0x040fe20000400000 */
[----:B------:R-:W-:Y:S01]  /*0610*/  FMUL R25, R5, R2 ;  /* 0x0000000205197220 */ /* 0x000fe20000400000 */
[C-C-:B------:R-:W-:Y:S01]  /*0620*/  FFMA R5, R3.reuse, R20, R4.reuse ;  /* 0x0000001403057223 */ /* 0x140fe20000000004 */
[C-C-:B------:R-:W-:Y:S01]  /*0630*/  FFMA R20, R3.reuse, R29, R4.reuse ;  /* 0x0000001d03147223 */ /* 0x140fe20000000004 */
[C-C-:B------:R-:W-:Y:S01]  /*0640*/  FFMA R24, R3.reuse, R27, R4.reuse ;  /* 0x0000001b03187223 */ /* 0x140fe20000000004 */
[----:B------:R-:W-:Y:S01]  /*0650*/  FFMA R25, R3, R25, R4 ;  /* 0x0000001903197223 */ /* 0x000fe20000000004 */
[----:B------:R-:W-:Y:S01]  /*0660*/  FSETP.GEU.AND P6, PT, R17, RZ, PT ;  /* 0x000000ff1100720b */ /* 0x000fe20003fce000 */
[----:B0-----:R-:W-:Y:S01]  /*0670*/  IMAD.WIDE R2, R0, 0x4, R18 ;  /* 0x0000000400027825 */ /* 0x001fe200078e0212 */
[----:B------:R-:W-:-:S02]  /*0680*/  FSETP.GEU.AND P0, PT, R23, RZ, PT ;  /* 0x000000ff1700720b */ /* 0x000fc40003f0e000 */
[----:B------:R-:W-:Y:S02]  /*0690*/  FSETP.GEU.AND P1, PT, R22, RZ, PT ;  /* 0x000000ff1600720b */ /* 0x000fe40003f2e000 */
[----:B------:R-:W-:Y:S02]  /*06a0*/  FSETP.GEU.AND P2, PT, R21, RZ, PT ;  /* 0x000000ff1500720b */ /* 0x000fe40003f4e000 */
[----:B------:R-:W-:Y:S02]  /*06b0*/  SEL R19, R17, RZ, P6 ;  /* 0x000000ff11137207 */ /* 0x000fe40003000000 */
[----:B------:R-:W-:Y:S02]  /*06c0*/  FSETP.GEU.AND P3, PT, R25, RZ, PT ;  /* 0x000000ff1900720b */ /* 0x000fe40003f6e000 */
[----:B------:R-:W-:Y:S02]  /*06d0*/  FSETP.GEU.AND P4, PT, R24, RZ, PT ;  /* 0x000000ff1800720b */ /* 0x000fe40003f8e000 */
[----:B------:R-:W-:-:S02]  /*06e0*/  FSETP.GEU.AND P5, PT, R5, RZ, PT ;  /* 0x000000ff0500720b */ /* 0x000fc40003fae000 */
[----:B------:R-:W-:Y:S02]  /*06f0*/  FSETP.GEU.AND P6, PT, R20, RZ, PT ;  /* 0x000000ff1400720b */ /* 0x000fe40003fce000 */
[----:B------:R-:W-:Y:S02]  /*0700*/  SEL R18, R23, RZ, P0 ;  /* 0x000000ff17127207 */ /* 0x000fe40000000000 */
[----:B------:R-:W-:Y:S02]  /*0710*/  SEL R17, R22, RZ, P1 ;  /* 0x000000ff16117207 */ /* 0x000fe40000800000 */
[----:B------:R-:W-:Y:S02]  /*0720*/  SEL R16, R21, RZ, P2 ;  /* 0x000000ff15107207 */ /* 0x000fe40001000000 */
[----:B------:R-:W-:Y:S02]  /*0730*/  SEL R23, R25, RZ, P3 ;  /* 0x000000ff19177207 */ /* 0x000fe40001800000 */
[----:B------:R-:W-:-:S02]  /*0740*/  SEL R22, R24, RZ, P4 ;  /* 0x000000ff18167207 */ /* 0x000fc40002000000 */
[----:B------:R-:W-:Y:S02]  /*0750*/  SEL R21, R5, RZ, P5 ;  /* 0x000000ff05157207 */ /* 0x000fe40002800000 */
[----:B------:R-:W-:Y:S01]  /*0760*/  SEL R20, R20, RZ, P6 ;  /* 0x000000ff14147207 */ /* 0x000fe20003000000 */
[----:B------:R-:W-:Y:S04]  /*0770*/  STG.E.128 desc[UR4][R6.64], R12 ;  /* 0x0000000c06007986 */ /* 0x000fe8000c101d04 */
[----:B------:R-:W-:Y:S04]  /*0780*/  STG.E.128 desc[UR4][R6.64+0x800], R8 ;  /* 0x0008000806007986 */ /* 0x000fe8000c101d04 */
[----:B------:R-:W-:Y:S04]  /*0790*/  STG.E.128 desc[UR4][R2.64], R16 ;  /* 0x0000001002007986 */ /* 0x000fe8000c101d04 */
[----:B------:R-:W-:Y:S01]  /*07a0*/  STG.E.128 desc[UR4][R2.64+0x800], R20 ;  /* 0x0008001402007986 */ /* 0x000fe2000c101d04 */
[----:B------:R-:W-:Y:S05]  /*07b0*/  EXIT ;  /* 0x000000000000794d */ /* 0x000fea0003800000 */
.L_x_0:
[----:B------:R-:W-:-:S00]  /*07c0*/  BRA `(.L_x_0) ;  /* 0xfffffffc00fc7947 */ /* 0x000fc0000383ffff */
[----:B------:R-:W-:-:S00]  /*07d0*/  NOP ;  /* 0x0000000000007918 */ /* 0x000fc00000000000 */
        /* <DEDUP_REMOVED lines=10> */
.L_x_1:


//--------------------- .nv.global.init           --------------------------
	.section	.nv.global.init,"aw",@progbits
.nv.global.init:
	.type		_$_str,@object
	.size		_$_str,(_$_str_$_2 - _$_str)
_$_str:
        /*0000*/ 	.byte	0x5f, 0x5f, 0x43, 0x55, 0x44, 0x41, 0x5f, 0x46, 0x54, 0x5a, 0x00
	.type		_$_str_$_2,@object
	.size		_$_str_$_2,(.L_1 - _$_str_$_2)
_$_str_$_2:
        /*000b*/ 	.byte	0x5f, 0x5f, 0x43, 0x55, 0x44, 0x41, 0x5f, 0x50, 0x52, 0x45, 0x43, 0x5f, 0x53, 0x51, 0x52, 0x54
        /*001b*/ 	.byte	0x00
.L_1:


//--------------------- .nv.constant0.triton_poi_fused__native_batch_norm_legit_no_training_convolution_relu_4 --------------------------
	.section	.nv.constant0.triton_poi_fused__native_batch_norm_legit_no_training_convolution_relu_4,"a",@progbits
	.sectionflags	@""
	.align	4
.nv.constant0.triton_poi_fused__native_batch_norm_legit_no_training_convolution_relu_4:
	.zero		588
